//
// Generated by NVIDIA NVVM Compiler
//
// Compiler Build ID: CL-36424714
// Cuda compilation tools, release 13.0, V13.0.88
// Based on NVVM 20.0.0
//

.version 9.0
.target sm_100
.address_size 64

	// .globl	_Z9setCanvasi

.visible .entry _Z9setCanvasi(
	.param .u32 _Z9setCanvasi_param_0
)
{


	ret;

}


// ===== COMPILED SASS (sm_100) =====

	.target	sm_100

	.elftype	@"ET_EXEC"


//--------------------- .note.nv.tkinfo           --------------------------
	.section	.note.nv.tkinfo,"",@"SHT_NOTE"
	.sectionflags	@"SHF_NOTE_NV_TKINFO"
	.tkinfo
        /*0018*/ 	.word	0x00000002
        /*0030*/ 	.string	""
        /*0030*/ 	.string	"ptxas"
        /*0030*/ 	.string	"Cuda compilation tools, release 13.0, V13.0.88"
        /*0030*/ 	.string	"Build cuda_13.0.r13.0/compiler.36424714_0"
        /*0030*/ 	.string	"-arch sm_100 -m 64 "



//--------------------- .note.nv.cuinfo           --------------------------
	.section	.note.nv.cuinfo,"",@"SHT_NOTE"
	.sectionflags	@"SHF_NOTE_NV_CUINFO"
        /*0018*/ 	.short	0x0002
        /*001a*/ 	.short	0x0064
        /*001c*/ 	.short	0x0082
	.zero		2


//--------------------- .nv.info                  --------------------------
	.section	.nv.info,"",@"SHT_CUDA_INFO"
	.align	4


	//----- nvinfo : EIATTR_REGCOUNT
	.align		4
        /*0000*/ 	.byte	0x04, 0x2f
        /*0002*/ 	.short	(.L_1 - .L_0)
	.align		4
.L_0:
        /*0004*/ 	.word	index@(_Z9setCanvasi)
        /*0008*/ 	.word	0x00000004


	//----- nvinfo : EIATTR_FRAME_SIZE
	.align		4
.L_1:
        /*000c*/ 	.byte	0x04, 0x11
        /*000e*/ 	.short	(.L_3 - .L_2)
	.align		4
.L_2:
        /*0010*/ 	.word	index@(_Z9setCanvasi)
        /*0014*/ 	.word	0x00000000


	//----- nvinfo : EIATTR_MIN_STACK_SIZE
	.align		4
.L_3:
        /*0018*/ 	.byte	0x04, 0x12
        /*001a*/ 	.short	(.L_5 - .L_4)
	.align		4
.L_4:
        /*001c*/ 	.word	index@(_Z9setCanvasi)
        /*0020*/ 	.word	0x00000000
.L_5:


//--------------------- .nv.compat                --------------------------
	.section	.nv.compat,"",@"SHT_CUDA_COMPAT_INFO"
	.align	4
        /*0000*/ 	.byte	0x02, 0x09, 0x00, 0x00, 0x02, 0x02, 0x01, 0x00, 0x02, 0x05, 0x05, 0x00, 0x03, 0x07, 0x01, 0x01
        /*0010*/ 	.byte	0x02, 0x03, 0x00, 0x00, 0x02, 0x06, 0x01, 0x00, 0x04, 0x0b, 0x08, 0x00, 0x09, 0x00, 0x00, 0x00
        /*0020*/ 	.byte	0x00, 0x00, 0x00, 0x00


//--------------------- .nv.info._Z9setCanvasi    --------------------------
	.section	.nv.info._Z9setCanvasi,"",@"SHT_CUDA_INFO"
	.sectionflags	@""
	.align	4


	//----- nvinfo : EIATTR_CUDA_API_VERSION
	.align		4
        /*0000*/ 	.byte	0x04, 0x37
        /*0002*/ 	.short	(.L_7 - .L_6)
.L_6:
        /*0004*/ 	.word	0x00000082


	//----- nvinfo : EIATTR_KPARAM_INFO
	.align		4
.L_7:
        /*0008*/ 	.byte	0x04, 0x17
        /*000a*/ 	.short	(.L_9 - .L_8)
.L_8:
        /*000c*/ 	.word	0x00000000
        /*0010*/ 	.short	0x0000
        /*0012*/ 	.short	0x0000
        /*0014*/ 	.byte	0x00, 0xf0, 0x11, 0x00


	//----- nvinfo : EIATTR_SPARSE_MMA_MASK
	.align		4
.L_9:
        /*0018*/ 	.byte	0x03, 0x50
        /*001a*/ 	.short	0x0000


	//----- nvinfo : EIATTR_MAXREG_COUNT
	.align		4
        /*001c*/ 	.byte	0x03, 0x1b
        /*001e*/ 	.short	0x00ff


	//----- nvinfo : EIATTR_MERCURY_ISA_VERSION
	.align		4
        /*0020*/ 	.byte	0x03, 0x5f
        /*0022*/ 	.short	0x0101


	//----- nvinfo : EIATTR_VRC_CTA_INIT_COUNT
	.align		4
        /*0024*/ 	.byte	0x02, 0x4a
	.zero		1
	.zero		1


	//----- nvinfo : EIATTR_EXIT_INSTR_OFFSETS
	.align		4
        /*0028*/ 	.byte	0x04, 0x1c
        /*002a*/ 	.short	(.L_11 - .L_10)


	//   ....[0]....
.L_10:
        /*002c*/ 	.word	0x00000010


	//----- nvinfo : EIATTR_CBANK_PARAM_SIZE
	.align		4
.L_11:
        /*0030*/ 	.byte	0x03, 0x19
        /*0032*/ 	.short	0x0004


	//----- nvinfo : EIATTR_PARAM_CBANK
	.align		4
        /*0034*/ 	.byte	0x04, 0x0a
        /*0036*/ 	.short	(.L_13 - .L_12)
	.align		4
.L_12:
        /*0038*/ 	.word	index@(.nv.constant0._Z9setCanvasi)
        /*003c*/ 	.short	0x0380
        /*003e*/ 	.short	0x0004


	//----- nvinfo : EIATTR_SW_WAR
	.align		4
.L_13:
        /*0040*/ 	.byte	0x04, 0x36
        /*0042*/ 	.short	(.L_15 - .L_14)
.L_14:
        /*0044*/ 	.word	0x00000008
.L_15:


//--------------------- .nv.callgraph             --------------------------
	.section	.nv.callgraph,"",@"SHT_CUDA_CALLGRAPH"
	.align	4
	.sectionentsize	8
	.align		4
        /*0000*/ 	.word	0x00000000
	.align		4
        /*0004*/ 	.word	0xffffffff
	.align		4
        /*0008*/ 	.word	0x00000000
	.align		4
        /*000c*/ 	.word	0xfffffffe
	.align		4
        /*0010*/ 	.word	0x00000000
	.align		4
        /*0014*/ 	.word	0xfffffffd
	.align		4
        /*0018*/ 	.word	0x00000000
	.align		4
        /*001c*/ 	.word	0xfffffffc


//--------------------- .text._Z9setCanvasi       --------------------------
	.section	.text._Z9setCanvasi,"ax",@progbits
	.align	128
        .global         _Z9setCanvasi
        .type           _Z9setCanvasi,@function
        .size           _Z9setCanvasi,(.L_x_1 - _Z9setCanvasi)
        .other          _Z9setCanvasi,@"STO_CUDA_ENTRY STV_DEFAULT"
_Z9setCanvasi:
.text._Z9setCanvasi:
[----:B------:R-:W-:Y:S01]  /*0000*/  LDC R1, c[0x0][0x37c] ;  /* 0x0000df00ff017b82 */ /* 0x000fe20000000800 */
[----:B------:R-:W-:Y:S05]  /*0010*/  EXIT ;  /* 0x000000000000794d */ /* 0x000fea0003800000 */
.L_x_0:
[----:B------:R-:W-:-:S00]  /*0020*/  BRA `(.L_x_0) ;  /* 0xfffffffc00fc7947 */ /* 0x000fc0000383ffff */
[----:B------:R-:W-:-:S00]  /*0030*/  NOP ;  /* 0x0000000000007918 */ /* 0x000fc00000000000 */
        /* <DEDUP_REMOVED lines=12> */
.L_x_1:


//--------------------- .nv.shared.reserved.0     --------------------------
	.section	.nv.shared.reserved.0,"aw",@nobits
	.weak		__nv_reservedSMEM_offset_0_alias
	.size		__nv_reservedSMEM_offset_0_alias, 0, 64
	.other		__nv_reservedSMEM_offset_0_alias,@"STO_CUDA_RESERVED_SHARED STV_DEFAULT"
__nv_reservedSMEM_offset_0_alias:
	.zero		0
	.zero		64


//--------------------- .nv.constant0._Z9setCanvasi --------------------------
	.section	.nv.constant0._Z9setCanvasi,"a",@progbits
	.sectionflags	@""
	.align	4
.nv.constant0._Z9setCanvasi:
	.zero		900


//--------------------- SYMBOLS --------------------------

	.type		.nv.reservedSmem.offset0,@object
	.size		.nv.reservedSmem.offset0,0x4
